	.headerflags	@"EF_CUDA_TEXMODE_UNIFIED EF_CUDA_64BIT_ADDRESS EF_CUDA_ACCELERATORS EF_CUDA_SM90 EF_CUDA_VIRTUAL_SM(EF_CUDA_SM90)"
	.elftype	@"ET_EXEC"


//--------------------- .nv.info                  --------------------------
	.section	.nv.info,"",@"SHT_CUDA_INFO"
	.align	4


	//----- nvinfo : EIATTR_REGCOUNT
	.align		4
        /*0000*/ 	.byte	0x04, 0x2f
        /*0002*/ 	.short	(.L_3 - .L_2)
	.align		4
.L_2:
        /*0004*/ 	.word	index@(triton_poi_fused__native_batch_norm_legit_no_training_relu_37)
        /*0008*/ 	.word	0x00000016


	//----- nvinfo : EIATTR_MIN_STACK_SIZE
	.align		4
.L_3:
        /*000c*/ 	.byte	0x04, 0x12
        /*000e*/ 	.short	(.L_5 - .L_4)
	.align		4
.L_4:
        /*0010*/ 	.word	index@(triton_poi_fused__native_batch_norm_legit_no_training_relu_37)
        /*0014*/ 	.word	0x00000000


	//----- nvinfo : EIATTR_FRAME_SIZE
	.align		4
.L_5:
        /*0018*/ 	.byte	0x04, 0x11
        /*001a*/ 	.short	(.L_7 - .L_6)
	.align		4
.L_6:
        /*001c*/ 	.word	index@(triton_poi_fused__native_batch_norm_legit_no_training_relu_37)
        /*0020*/ 	.word	0x00000000


	//----- nvinfo : EIATTR_MIN_STACK_SIZE
	.align		4
.L_7:
        /*0024*/ 	.byte	0x04, 0x12
        /*0026*/ 	.short	(.L_9 - .L_8)
	.align		4
.L_8:
        /*0028*/ 	.word	index@(triton_poi_fused__native_batch_norm_legit_no_training_relu_37)
        /*002c*/ 	.word	0x00000000
.L_9:


//--------------------- .nv.info.triton_poi_fused__native_batch_norm_legit_no_training_relu_37 --------------------------
	.section	.nv.info.triton_poi_fused__native_batch_norm_legit_no_training_relu_37,"",@"SHT_CUDA_INFO"
	.sectionflags	@""
	.align	4


	//----- nvinfo : EIATTR_CUDA_API_VERSION
	.align		4
        /*0000*/ 	.byte	0x04, 0x37
        /*0002*/ 	.short	(.L_11 - .L_10)
.L_10:
        /*0004*/ 	.word	0x0000007c


	//----- nvinfo : EIATTR_KPARAM_INFO
	.align		4
.L_11:
        /*0008*/ 	.byte	0x04, 0x17
        /*000a*/ 	.short	(.L_13 - .L_12)
.L_12:
        /*000c*/ 	.word	0x00000000
        /*0010*/ 	.short	0x0006
        /*0012*/ 	.short	0x0030
        /*0014*/ 	.byte	0x00, 0xf0, 0x11, 0x00


	//----- nvinfo : EIATTR_KPARAM_INFO
	.align		4
.L_13:
        /*0018*/ 	.byte	0x04, 0x17
        /*001a*/ 	.short	(.L_15 - .L_14)
.L_14:
        /*001c*/ 	.word	0x00000000
        /*0020*/ 	.short	0x0005
        /*0022*/ 	.short	0x0028
        /*0024*/ 	.byte	0x00, 0xf4, 0x21, 0x00


	//----- nvinfo : EIATTR_KPARAM_INFO
	.align		4
.L_15:
        /*0028*/ 	.byte	0x04, 0x17
        /*002a*/ 	.short	(.L_17 - .L_16)
.L_16:
        /*002c*/ 	.word	0x00000000
        /*0030*/ 	.short	0x0004
        /*0032*/ 	.short	0x0020
        /*0034*/ 	.byte	0x00, 0xf4, 0x21, 0x00


	//----- nvinfo : EIATTR_KPARAM_INFO
	.align		4
.L_17:
        /*0038*/ 	.byte	0x04, 0x17
        /*003a*/ 	.short	(.L_19 - .L_18)
.L_18:
        /*003c*/ 	.word	0x00000000
        /*0040*/ 	.short	0x0003
        /*0042*/ 	.short	0x0018
        /*0044*/ 	.byte	0x00, 0xf4, 0x21, 0x00


	//----- nvinfo : EIATTR_KPARAM_INFO
	.align		4
.L_19:
        /*0048*/ 	.byte	0x04, 0x17
        /*004a*/ 	.short	(.L_21 - .L_20)
.L_20:
        /*004c*/ 	.word	0x00000000
        /*0050*/ 	.short	0x0002
        /*0052*/ 	.short	0x0010
        /*0054*/ 	.byte	0x00, 0xf4, 0x21, 0x00


	//----- nvinfo : EIATTR_KPARAM_INFO
	.align		4
.L_21:
        /*0058*/ 	.byte	0x04, 0x17
        /*005a*/ 	.short	(.L_23 - .L_22)
.L_22:
        /*005c*/ 	.word	0x00000000
        /*0060*/ 	.short	0x0001
        /*0062*/ 	.short	0x0008
        /*0064*/ 	.byte	0x00, 0xf4, 0x21, 0x00


	//----- nvinfo : EIATTR_KPARAM_INFO
	.align		4
.L_23:
        /*0068*/ 	.byte	0x04, 0x17
        /*006a*/ 	.short	(.L_25 - .L_24)
.L_24:
        /*006c*/ 	.word	0x00000000
        /*0070*/ 	.short	0x0000
        /*0072*/ 	.short	0x0000
        /*0074*/ 	.byte	0x00, 0xf4, 0x21, 0x00


	//----- nvinfo : EIATTR_SPARSE_MMA_MASK
	.align		4
.L_25:
        /*0078*/ 	.byte	0x03, 0x50
        /*007a*/ 	.short	0x0000


	//----- nvinfo : EIATTR_MAXREG_COUNT
	.align		4
        /*007c*/ 	.byte	0x03, 0x1b
        /*007e*/ 	.short	0x00ff


	//----- nvinfo : EIATTR_EXIT_INSTR_OFFSETS
	.align		4
        /*0080*/ 	.byte	0x04, 0x1c
        /*0082*/ 	.short	(.L_27 - .L_26)


	//   ....[0]....
.L_26:
        /*0084*/ 	.word	0x00000420


	//   ....[1]....
        /*0088*/ 	.word	0x00000440


	//----- nvinfo : EIATTR_REQNTID
	.align		4
.L_27:
        /*008c*/ 	.byte	0x04, 0x10
        /*008e*/ 	.short	(.L_29 - .L_28)
.L_28:
        /*0090*/ 	.word	0x00000100
        /*0094*/ 	.word	0x00000001
        /*0098*/ 	.word	0x00000001


	//----- nvinfo : EIATTR_CBANK_PARAM_SIZE
	.align		4
.L_29:
        /*009c*/ 	.byte	0x03, 0x19
        /*009e*/ 	.short	0x0034


	//----- nvinfo : EIATTR_PARAM_CBANK
	.align		4
        /*00a0*/ 	.byte	0x04, 0x0a
        /*00a2*/ 	.short	(.L_31 - .L_30)
	.align		4
.L_30:
        /*00a4*/ 	.word	index@(.nv.constant0.triton_poi_fused__native_batch_norm_legit_no_training_relu_37)
        /*00a8*/ 	.short	0x0210
        /*00aa*/ 	.short	0x0034


	//----- nvinfo : EIATTR_SW_WAR
	.align		4
.L_31:
        /*00ac*/ 	.byte	0x04, 0x36
        /*00ae*/ 	.short	(.L_33 - .L_32)
.L_32:
        /*00b0*/ 	.word	0x00000008
.L_33:


//--------------------- .nv.callgraph             --------------------------
	.section	.nv.callgraph,"",@"SHT_CUDA_CALLGRAPH"
	.align	4
	.sectionentsize	8
	.align		4
        /*0000*/ 	.word	0x00000000
	.align		4
        /*0004*/ 	.word	0xffffffff
	.align		4
        /*0008*/ 	.word	0x00000000
	.align		4
        /*000c*/ 	.word	0xfffffffe
	.align		4
        /*0010*/ 	.word	0x00000000
	.align		4
        /*0014*/ 	.word	0xfffffffd
	.align		4
        /*0018*/ 	.word	0x00000000
	.align		4
        /*001c*/ 	.word	0xfffffffc


//--------------------- .nv.constant4             --------------------------
	.section	.nv.constant4,"a",@progbits
	.align	8
	.align		8
.nv.constant4:
        /*0000*/ 	.dword	_$_str
	.align		8
        /*0008*/ 	.dword	_$_str_$_2


//--------------------- .text.triton_poi_fused__native_batch_norm_legit_no_training_relu_37 --------------------------
	.section	.text.triton_poi_fused__native_batch_norm_legit_no_training_relu_37,"ax",@progbits
	.align	128
        .global         triton_poi_fused__native_batch_norm_legit_no_training_relu_37
        .type           triton_poi_fused__native_batch_norm_legit_no_training_relu_37,@function
        .size           triton_poi_fused__native_batch_norm_legit_no_training_relu_37,(.L_x_1 - triton_poi_fused__native_batch_norm_legit_no_training_relu_37)
        .other          triton_poi_fused__native_batch_norm_legit_no_training_relu_37,@"STO_CUDA_ENTRY STV_DEFAULT"
triton_poi_fused__native_batch_norm_legit_no_training_relu_37:
.text.triton_poi_fused__native_batch_norm_legit_no_training_relu_37:
[----:B------:R-:W0:Y:S01]  /*0000*/  LDC R1, c[0x0][0x28] ;  /* 0x00000a00ff017b82 */ /* 0x000e220000000800 */
[----:B------:R-:W1:Y:S07]  /*0010*/  S2R R0, SR_TID.X ;  /* 0x0000000000007919 */ /* 0x000e6e0000002100 */
[----:B------:R-:W2:Y:S01]  /*0020*/  LDC.64 R8, c[0x0][0x220] ;  /* 0x00008800ff087b82 */ /* 0x000ea20000000a00 */
[----:B------:R-:W-:Y:S01]  /*0030*/  ULDC.64 UR4, c[0x0][0x208] ;  /* 0x0000820000047ab9 */ /* 0x000fe20000000a00 */
[----:B------:R-:W3:Y:S06]  /*0040*/  S2R R5, SR_CTAID.X ;  /* 0x0000000000057919 */ /* 0x000eec0000002500 */
[----:B------:R-:W4:Y:S08]  /*0050*/  LDC.64 R12, c[0x0][0x210] ;  /* 0x00008400ff0c7b82 */ /* 0x000f300000000a00 */
[----:B------:R-:W5:Y:S08]  /*0060*/  LDC.64 R14, c[0x0][0x218] ;  /* 0x00008600ff0e7b82 */ /* 0x000f700000000a00 */
[----:B------:R-:W5:Y:S01]  /*0070*/  LDC.64 R16, c[0x0][0x228] ;  /* 0x00008a00ff107b82 */ /* 0x000f620000000a00 */
[----:B-1----:R-:W-:-:S07]  /*0080*/  SHF.L.U32 R0, R0, 0x1, RZ ;  /* 0x0000000100007819 */ /* 0x002fce00000006ff */
[----:B------:R-:W1:Y:S01]  /*0090*/  LDC.64 R18, c[0x0][0x230] ;  /* 0x00008c00ff127b82 */ /* 0x000e620000000a00 */
[----:B---3--:R-:W-:Y:S02]  /*00a0*/  SHF.R.S32.HI R3, RZ, 0x16, R5 ;  /* 0x00000016ff037819 */ /* 0x008fe40000011405 */
[----:B------:R-:W-:Y:S02]  /*00b0*/  LOP3.LUT R0, R0, 0x1fe, RZ, 0xc0, !PT ;  /* 0x000001fe00007812 */ /* 0x000fe400078ec0ff */
[----:B------:R-:W-:Y:S02]  /*00c0*/  SGXT R3, R3, 0x1 ;  /* 0x000000010303781a */ /* 0x000fe40000000200 */
[----:B------:R-:W-:-:S04]  /*00d0*/  LEA R0, R5, R0, 0x9 ;  /* 0x0000000005007211 */ /* 0x000fc800078e48ff */
[----:B------:R-:W-:Y:S02]  /*00e0*/  LEA.HI R3, R3, R0, RZ, 0x7 ;  /* 0x0000000003037211 */ /* 0x000fe400078f38ff */
[----:B------:R-:W-:Y:S02]  /*00f0*/  ISETP.GE.AND P0, PT, R0, 0x70800, PT ;  /* 0x000708000000780c */ /* 0x000fe40003f06270 */
[----:B------:R-:W-:-:S04]  /*0100*/  LOP3.LUT R3, R3, 0xffffff80, RZ, 0xc0, !PT ;  /* 0xffffff8003037812 */ /* 0x000fc800078ec0ff */
[----:B------:R-:W-:Y:S02]  /*0110*/  IADD3 R11, R0, -R3, RZ ;  /* 0x80000003000b7210 */ /* 0x000fe40007ffe0ff */
[----:B------:R-:W-:-:S03]  /*0120*/  CS2R R2, SRZ ;  /* 0x0000000000027805 */ /* 0x000fc6000001ff00 */
[----:B--2---:R-:W-:-:S05]  /*0130*/  IMAD.WIDE R8, R11, 0x4, R8 ;  /* 0x000000040b087825 */ /* 0x004fca00078e0208 */
[----:B------:R2:W3:Y:S01]  /*0140*/  @!P0 LDG.E.EL.64 R2, desc[UR4][R8.64] ;  /* 0x0000000408028981 */ /* 0x0004e2000c2e1b00 */
[----:B------:R-:W-:Y:S02]  /*0150*/  CS2R R4, SRZ ;  /* 0x0000000000047805 */ /* 0x000fe4000001ff00 */
[----:B------:R-:W-:Y:S01]  /*0160*/  CS2R R6, SRZ ;  /* 0x0000000000067805 */ /* 0x000fe2000001ff00 */
[----:B----4-:R-:W-:-:S04]  /*0170*/  IMAD.WIDE R12, R0, 0x4, R12 ;  /* 0x00000004000c7825 */ /* 0x010fc800078e020c */
[C---:B-----5:R-:W-:Y:S01]  /*0180*/  IMAD.WIDE R14, R11.reuse, 0x4, R14 ;  /* 0x000000040b0e7825 */ /* 0x060fe200078e020e */
[----:B------:R-:W4:Y:S01]  /*0190*/  @!P0 LDG.E.64 R4, desc[UR4][R12.64] ;  /* 0x000000040c048981 */ /* 0x000f22000c1e1b00 */
[----:B--2---:R-:W-:Y:S02]  /*01a0*/  CS2R R8, SRZ ;  /* 0x0000000000087805 */ /* 0x004fe4000001ff00 */
[C---:B0-----:R-:W-:Y:S01]  /*01b0*/  IMAD.WIDE R16, R11.reuse, 0x4, R16 ;  /* 0x000000040b107825 */ /* 0x041fe200078e0210 */
[----:B------:R0:W4:Y:S03]  /*01c0*/  @!P0 LDG.E.EL.64 R6, desc[UR4][R14.64] ;  /* 0x000000040e068981 */ /* 0x000126000c2e1b00 */
[----:B-1----:R-:W-:Y:S01]  /*01d0*/  IMAD.WIDE R18, R11, 0x4, R18 ;  /* 0x000000040b127825 */ /* 0x002fe200078e0212 */
[----:B------:R-:W-:-:S04]  /*01e0*/  CS2R R10, SRZ ;  /* 0x00000000000a7805 */ /* 0x000fc8000001ff00 */
[----:B------:R-:W2:Y:S04]  /*01f0*/  @!P0 LDG.E.EL.64 R8, desc[UR4][R18.64] ;  /* 0x0000000412088981 */ /* 0x000ea8000c2e1b00 */
[----:B------:R-:W2:Y:S01]  /*0200*/  @!P0 LDG.E.EL.64 R10, desc[UR4][R16.64] ;  /* 0x00000004100a8981 */ /* 0x000ea2000c2e1b00 */
[----:B0-----:R-:W-:Y:S01]  /*0210*/  HFMA2.MMA R14, -RZ, RZ, 1.625, 0 ;  /* 0x3e800000ff0e7435 */ /* 0x001fe200000001ff */
[----:B---3--:R-:W-:Y:S01]  /*0220*/  FADD R2, R2, 0.0010000000474974513054 ;  /* 0x3a83126f02027421 */ /* 0x008fe20000000000 */
[----:B------:R-:W-:-:S03]  /*0230*/  FADD R3, R3, 0.0010000000474974513054 ;  /* 0x3a83126f03037421 */ /* 0x000fc60000000000 */
[----:B------:R-:W0:Y:S08]  /*0240*/  MUFU.SQRT R12, R2 ;  /* 0x00000002000c7308 */ /* 0x000e300000002000 */
[----:B------:R1:W3:Y:S01]  /*0250*/  MUFU.SQRT R13, R3 ;  /* 0x00000003000d7308 */ /* 0x0002e20000002000 */
[C---:B0-----:R-:W-:Y:S02]  /*0260*/  FSETP.GT.AND P1, PT, R12.reuse, 8.50705917302346158658e+37, PT ;  /* 0x7e8000000c00780b */ /* 0x041fe40003f24000 */
[----:B------:R-:W-:Y:S01]  /*0270*/  FSETP.GEU.AND P3, PT, R12, 1.175494350822287508e-38, PT ;  /* 0x008000000c00780b */ /* 0x000fe20003f6e000 */
[----:B-1----:R-:W0:Y:S01]  /*0280*/  LDC.64 R2, c[0x0][0x238] ;  /* 0x00008e00ff027b82 */ /* 0x002e220000000a00 */
[----:B---3--:R-:W-:-:S02]  /*0290*/  FSETP.GT.AND P2, PT, R13, 8.50705917302346158658e+37, PT ;  /* 0x7e8000000d00780b */ /* 0x008fc40003f44000 */
[----:B------:R-:W-:-:S07]  /*02a0*/  FSETP.GEU.AND P4, PT, R13, 1.175494350822287508e-38, PT ;  /* 0x008000000d00780b */ /* 0x000fce0003f8e000 */
[----:B------:R-:W-:-:S04]  /*02b0*/  @P1 FMUL R12, R12, 0.25 ;  /* 0x3e8000000c0c1820 */ /* 0x000fc80000400000 */
[----:B------:R-:W-:Y:S01]  /*02c0*/  @!P3 FMUL R12, R12, 16777216 ;  /* 0x4b8000000c0cb820 */ /* 0x000fe20000400000 */
[----:B------:R-:W-:-:S04]  /*02d0*/  @P2 FMUL R13, R13, 0.25 ;  /* 0x3e8000000d0d2820 */ /* 0x000fc80000400000 */
[----:B------:R-:W-:Y:S01]  /*02e0*/  @!P4 FMUL R13, R13, 16777216 ;  /* 0x4b8000000d0dc820 */ /* 0x000fe20000400000 */
[----:B------:R-:W1:Y:S01]  /*02f0*/  MUFU.RCP R12, R12 ;  /* 0x0000000c000c7308 */ /* 0x000e620000001000 */
[----:B------:R-:W-:-:S07]  /*0300*/  FSEL R15, R14, 1, P1 ;  /* 0x3f8000000e0f7808 */ /* 0x000fce0000800000 */
[----:B------:R-:W3:Y:S01]  /*0310*/  MUFU.RCP R13, R13 ;  /* 0x0000000d000d7308 */ /* 0x000ee20000001000 */
[----:B------:R-:W-:Y:S01]  /*0320*/  FSEL R14, R14, 1, P2 ;  /* 0x3f8000000e0e7808 */ /* 0x000fe20001000000 */
[----:B------:R-:W-:-:S04]  /*0330*/  @!P3 FMUL R15, R15, 16777216 ;  /* 0x4b8000000f0fb820 */ /* 0x000fc80000400000 */
[----:B------:R-:W-:Y:S01]  /*0340*/  @!P4 FMUL R14, R14, 16777216 ;  /* 0x4b8000000e0ec820 */ /* 0x000fe20000400000 */
[----:B----4-:R-:W-:Y:S01]  /*0350*/  FADD R5, -R7, R5 ;  /* 0x0000000507057221 */ /* 0x010fe20000000100 */
[----:B------:R-:W-:Y:S01]  /*0360*/  FADD R4, -R6, R4 ;  /* 0x0000000406047221 */ /* 0x000fe20000000100 */
[----:B-1----:R-:W-:Y:S01]  /*0370*/  FMUL R15, R12, R15 ;  /* 0x0000000f0c0f7220 */ /* 0x002fe20000400000 */
[----:B---3--:R-:W-:-:S03]  /*0380*/  FMUL R14, R13, R14 ;  /* 0x0000000e0d0e7220 */ /* 0x008fc60000400000 */
[----:B------:R-:W-:Y:S01]  /*0390*/  FMUL R15, R4, R15 ;  /* 0x0000000f040f7220 */ /* 0x000fe20000400000 */
[----:B------:R-:W-:-:S03]  /*03a0*/  FMUL R14, R5, R14 ;  /* 0x0000000e050e7220 */ /* 0x000fc60000400000 */
[----:B--2---:R-:W-:Y:S01]  /*03b0*/  FFMA R8, R15, R10, R8 ;  /* 0x0000000a0f087223 */ /* 0x004fe20000000008 */
[----:B------:R-:W-:-:S04]  /*03c0*/  FFMA R9, R14, R11, R9 ;  /* 0x0000000b0e097223 */ /* 0x000fc80000000009 */
[----:B------:R-:W-:Y:S02]  /*03d0*/  FSETP.GEU.AND P1, PT, R8, RZ, PT ;  /* 0x000000ff0800720b */ /* 0x000fe40003f2e000 */
[C---:B------:R-:W-:Y:S01]  /*03e0*/  FSETP.GEU.AND P2, PT, R9.reuse, RZ, PT ;  /* 0x000000ff0900720b */ /* 0x040fe20003f4e000 */
[----:B0-----:R-:W-:Y:S01]  /*03f0*/  IMAD.WIDE R2, R0, 0x4, R2 ;  /* 0x0000000400027825 */ /* 0x001fe200078e0202 */
[----:B------:R-:W-:Y:S02]  /*0400*/  FSEL R8, R8, RZ, P1 ;  /* 0x000000ff08087208 */ /* 0x000fe40000800000 */
[----:B------:R-:W-:Y:S01]  /*0410*/  FSEL R9, R9, RZ, P2 ;  /* 0x000000ff09097208 */ /* 0x000fe20001000000 */
[----:B------:R-:W-:Y:S08]  /*0420*/  @P0 EXIT ;  /* 0x000000000000094d */ /* 0x000ff00003800000 */
[----:B------:R-:W-:Y:S01]  /*0430*/  STG.E.64 desc[UR4][R2.64], R8 ;  /* 0x0000000802007986 */ /* 0x000fe2000c101b04 */
[----:B------:R-:W-:Y:S05]  /*0440*/  EXIT ;  /* 0x000000000000794d */ /* 0x000fea0003800000 */
.L_x_0:
[----:B------:R-:W-:-:S00]  /*0450*/  BRA `(.L_x_0) ;  /* 0xfffffffc00fc7947 */ /* 0x000fc0000383ffff */
[----:B------:R-:W-:-:S00]  /*0460*/  NOP ;  /* 0x0000000000007918 */ /* 0x000fc00000000000 */
        /* <DEDUP_REMOVED lines=9> */
.L_x_1:


//--------------------- .nv.global.init           --------------------------
	.section	.nv.global.init,"aw",@progbits
.nv.global.init:
	.type		_$_str,@object
	.size		_$_str,(_$_str_$_2 - _$_str)
_$_str:
        /*0000*/ 	.byte	0x5f, 0x5f, 0x43, 0x55, 0x44, 0x41, 0x5f, 0x46, 0x54, 0x5a, 0x00
	.type		_$_str_$_2,@object
	.size		_$_str_$_2,(.L_1 - _$_str_$_2)
_$_str_$_2:
        /*000b*/ 	.byte	0x5f, 0x5f, 0x43, 0x55, 0x44, 0x41, 0x5f, 0x50, 0x52, 0x45, 0x43, 0x5f, 0x53, 0x51, 0x52, 0x54
        /*001b*/ 	.byte	0x00
.L_1:


//--------------------- .nv.constant0.triton_poi_fused__native_batch_norm_legit_no_training_relu_37 --------------------------
	.section	.nv.constant0.triton_poi_fused__native_batch_norm_legit_no_training_relu_37,"a",@progbits
	.sectionflags	@""
	.align	4
.nv.constant0.triton_poi_fused__native_batch_norm_legit_no_training_relu_37:
	.zero		580
